//
// Generated by NVIDIA NVVM Compiler
//
// Compiler Build ID: CL-36424714
// Cuda compilation tools, release 13.0, V13.0.88
// Based on NVVM 20.0.0
//

.version 9.0
.target sm_100
.address_size 64

	// .globl	_Z3calPA3_dS0_S0_i
.extern .func  (.param .b32 func_retval0) vprintf
(
	.param .b64 vprintf_param_0,
	.param .b64 vprintf_param_1
)
;
.global .align 1 .b8 $str[30] = {67, 104, 101, 99, 107, 32, 105, 32, 61, 32, 37, 100, 44, 32, 106, 32, 61, 32, 37, 100, 44, 32, 70, 32, 61, 32, 37, 100, 10};
.global .align 1 .b8 $str$1[21] = {98, 109, 97, 120, 32, 37, 108, 102, 44, 32, 98, 109, 105, 110, 32, 37, 108, 102, 32, 10};

.visible .entry _Z3calPA3_dS0_S0_i(
	.param .u64 .ptr .align 1 _Z3calPA3_dS0_S0_i_param_0,
	.param .u64 .ptr .align 1 _Z3calPA3_dS0_S0_i_param_1,
	.param .u64 .ptr .align 1 _Z3calPA3_dS0_S0_i_param_2,
	.param .u32 _Z3calPA3_dS0_S0_i_param_3
)
{
	.local .align 16 .b8 	__local_depot0[16];
	.reg .b64 	%SP;
	.reg .b64 	%SPL;
	.reg .pred 	%p<8>;
	.reg .b32 	%r<14>;
	.reg .b64 	%rd<23>;
	.reg .b64 	%fd<21>;

	mov.u64 	%SPL, __local_depot0;
	cvta.local.u64 	%SP, %SPL;
	ld.param.u64 	%rd6, [_Z3calPA3_dS0_S0_i_param_0];
	ld.param.u64 	%rd7, [_Z3calPA3_dS0_S0_i_param_1];
	ld.param.u64 	%rd5, [_Z3calPA3_dS0_S0_i_param_2];
	ld.param.u32 	%r2, [_Z3calPA3_dS0_S0_i_param_3];
	cvta.to.global.u64 	%rd1, %rd6;
	cvta.to.global.u64 	%rd2, %rd7;
	add.u64 	%rd8, %SP, 0;
	add.u64 	%rd3, %SPL, 0;
	mov.u32 	%r1, %ctaid.x;
	setp.ge.s32 	%p1, %r1, %r2;
	@%p1 bra 	$L__BB0_14;
	cvta.to.global.u64 	%rd9, %rd5;
	mul.wide.u32 	%rd10, %r1, 24;
	add.s64 	%rd4, %rd9, %rd10;
	ld.global.f64 	%fd18, [%rd4];
	ld.global.f64 	%fd10, [%rd1];
	setp.geu.f64 	%p2, %fd18, %fd10;
	@%p2 bra 	$L__BB0_3;
	st.global.f64 	[%rd1], %fd18;
	ld.global.f64 	%fd18, [%rd4];
$L__BB0_3:
	ld.global.f64 	%fd11, [%rd2];
	setp.leu.f64 	%p3, %fd18, %fd11;
	@%p3 bra 	$L__BB0_5;
	st.global.f64 	[%rd2], %fd18;
$L__BB0_5:
	mov.b32 	%r3, 0;
	st.local.v2.u32 	[%rd3], {%r1, %r3};
	st.local.u32 	[%rd3+8], %r2;
	mov.u64 	%rd11, $str;
	cvta.global.u64 	%rd12, %rd11;
	{ // callseq 0, 0
	.param .b64 param0;
	st.param.b64 	[param0], %rd12;
	.param .b64 param1;
	st.param.b64 	[param1], %rd8;
	.param .b32 retval0;
	call.uni (retval0), 
	vprintf, 
	(
	param0, 
	param1
	);
	ld.param.b32 	%r4, [retval0];
	} // callseq 0
	ld.global.f64 	%fd19, [%rd4+8];
	ld.global.f64 	%fd12, [%rd1+24];
	setp.geu.f64 	%p4, %fd19, %fd12;
	@%p4 bra 	$L__BB0_7;
	st.global.f64 	[%rd1+24], %fd19;
	ld.global.f64 	%fd19, [%rd4+8];
$L__BB0_7:
	ld.global.f64 	%fd13, [%rd2+24];
	setp.leu.f64 	%p5, %fd19, %fd13;
	@%p5 bra 	$L__BB0_9;
	st.global.f64 	[%rd2+24], %fd19;
$L__BB0_9:
	mov.b32 	%r6, 1;
	st.local.v2.u32 	[%rd3], {%r1, %r6};
	st.local.u32 	[%rd3+8], %r2;
	cvta.global.u64 	%rd15, %rd11;
	{ // callseq 1, 0
	.param .b64 param0;
	st.param.b64 	[param0], %rd15;
	.param .b64 param1;
	st.param.b64 	[param1], %rd8;
	.param .b32 retval0;
	call.uni (retval0), 
	vprintf, 
	(
	param0, 
	param1
	);
	ld.param.b32 	%r7, [retval0];
	} // callseq 1
	ld.global.f64 	%fd20, [%rd4+16];
	ld.global.f64 	%fd14, [%rd1+48];
	setp.geu.f64 	%p6, %fd20, %fd14;
	@%p6 bra 	$L__BB0_11;
	st.global.f64 	[%rd1+48], %fd20;
	ld.global.f64 	%fd20, [%rd4+16];
$L__BB0_11:
	ld.global.f64 	%fd15, [%rd2+48];
	setp.leu.f64 	%p7, %fd20, %fd15;
	@%p7 bra 	$L__BB0_13;
	st.global.f64 	[%rd2+48], %fd20;
$L__BB0_13:
	mov.b32 	%r9, 2;
	st.local.v2.u32 	[%rd3], {%r1, %r9};
	st.local.u32 	[%rd3+8], %r2;
	cvta.global.u64 	%rd18, %rd11;
	{ // callseq 2, 0
	.param .b64 param0;
	st.param.b64 	[param0], %rd18;
	.param .b64 param1;
	st.param.b64 	[param1], %rd8;
	.param .b32 retval0;
	call.uni (retval0), 
	vprintf, 
	(
	param0, 
	param1
	);
	ld.param.b32 	%r10, [retval0];
	} // callseq 2
$L__BB0_14:
	ld.global.f64 	%fd16, [%rd2+24];
	ld.global.f64 	%fd17, [%rd1+24];
	st.local.v2.f64 	[%rd3], {%fd16, %fd17};
	mov.u64 	%rd20, $str$1;
	cvta.global.u64 	%rd21, %rd20;
	{ // callseq 3, 0
	.param .b64 param0;
	st.param.b64 	[param0], %rd21;
	.param .b64 param1;
	st.param.b64 	[param1], %rd8;
	.param .b32 retval0;
	call.uni (retval0), 
	vprintf, 
	(
	param0, 
	param1
	);
	ld.param.b32 	%r12, [retval0];
	} // callseq 3
	ret;

}


// ===== COMPILED SASS (sm_100) =====

	.target	sm_100

	.elftype	@"ET_EXEC"


//--------------------- .note.nv.tkinfo           --------------------------
	.section	.note.nv.tkinfo,"",@"SHT_NOTE"
	.sectionflags	@"SHF_NOTE_NV_TKINFO"
	.tkinfo
        /*0018*/ 	.word	0x00000002
        /*0030*/ 	.string	""
        /*0030*/ 	.string	"ptxas"
        /*0030*/ 	.string	"Cuda compilation tools, release 13.0, V13.0.88"
        /*0030*/ 	.string	"Build cuda_13.0.r13.0/compiler.36424714_0"
        /*0030*/ 	.string	"-arch sm_100 -m 64 "



//--------------------- .note.nv.cuinfo           --------------------------
	.section	.note.nv.cuinfo,"",@"SHT_NOTE"
	.sectionflags	@"SHF_NOTE_NV_CUINFO"
        /*0018*/ 	.short	0x0002
        /*001a*/ 	.short	0x0064
        /*001c*/ 	.short	0x0082
	.zero		2


//--------------------- .nv.info                  --------------------------
	.section	.nv.info,"",@"SHT_CUDA_INFO"
	.align	4


	//----- nvinfo : EIATTR_REGCOUNT
	.align		4
        /*0000*/ 	.byte	0x04, 0x2f
        /*0002*/ 	.short	(.L_3 - .L_2)
	.align		4
.L_2:
        /*0004*/ 	.word	index@(_Z3calPA3_dS0_S0_i)
        /*0008*/ 	.word	0x00000018


	//----- nvinfo : EIATTR_FRAME_SIZE
	.align		4
.L_3:
        /*000c*/ 	.byte	0x04, 0x11
        /*000e*/ 	.short	(.L_5 - .L_4)
	.align		4
.L_4:
        /*0010*/ 	.word	index@(_Z3calPA3_dS0_S0_i)
        /*0014*/ 	.word	0x00000010


	//----- nvinfo : EIATTR_MIN_STACK_SIZE
	.align		4
.L_5:
        /*0018*/ 	.byte	0x04, 0x12
        /*001a*/ 	.short	(.L_7 - .L_6)
	.align		4
.L_6:
        /*001c*/ 	.word	index@(_Z3calPA3_dS0_S0_i)
        /*0020*/ 	.word	0x00000010
.L_7:


//--------------------- .nv.compat                --------------------------
	.section	.nv.compat,"",@"SHT_CUDA_COMPAT_INFO"
	.align	4
        /*0000*/ 	.byte	0x02, 0x09, 0x00, 0x00, 0x02, 0x02, 0x01, 0x00, 0x02, 0x05, 0x05, 0x00, 0x03, 0x07, 0x01, 0x01
        /*0010*/ 	.byte	0x02, 0x03, 0x00, 0x00, 0x02, 0x06, 0x01, 0x00, 0x04, 0x0b, 0x08, 0x00, 0x01, 0x00, 0x00, 0x00
        /*0020*/ 	.byte	0x00, 0x00, 0x00, 0x00


//--------------------- .nv.info._Z3calPA3_dS0_S0_i --------------------------
	.section	.nv.info._Z3calPA3_dS0_S0_i,"",@"SHT_CUDA_INFO"
	.sectionflags	@""
	.align	4


	//----- nvinfo : EIATTR_CUDA_API_VERSION
	.align		4
        /*0000*/ 	.byte	0x04, 0x37
        /*0002*/ 	.short	(.L_9 - .L_8)
.L_8:
        /*0004*/ 	.word	0x00000082


	//----- nvinfo : EIATTR_KPARAM_INFO
	.align		4
.L_9:
        /*0008*/ 	.byte	0x04, 0x17
        /*000a*/ 	.short	(.L_11 - .L_10)
.L_10:
        /*000c*/ 	.word	0x00000000
        /*0010*/ 	.short	0x0003
        /*0012*/ 	.short	0x0018
        /*0014*/ 	.byte	0x00, 0xf0, 0x11, 0x00


	//----- nvinfo : EIATTR_KPARAM_INFO
	.align		4
.L_11:
        /*0018*/ 	.byte	0x04, 0x17
        /*001a*/ 	.short	(.L_13 - .L_12)
.L_12:
        /*001c*/ 	.word	0x00000000
        /*0020*/ 	.short	0x0002
        /*0022*/ 	.short	0x0010
        /*0024*/ 	.byte	0x00, 0xf5, 0x21, 0x00


	//----- nvinfo : EIATTR_KPARAM_INFO
	.align		4
.L_13:
        /*0028*/ 	.byte	0x04, 0x17
        /*002a*/ 	.short	(.L_15 - .L_14)
.L_14:
        /*002c*/ 	.word	0x00000000
        /*0030*/ 	.short	0x0001
        /*0032*/ 	.short	0x0008
        /*0034*/ 	.byte	0x00, 0xf5, 0x21, 0x00


	//----- nvinfo : EIATTR_KPARAM_INFO
	.align		4
.L_15:
        /*0038*/ 	.byte	0x04, 0x17
        /*003a*/ 	.short	(.L_17 - .L_16)
.L_16:
        /*003c*/ 	.word	0x00000000
        /*0040*/ 	.short	0x0000
        /*0042*/ 	.short	0x0000
        /*0044*/ 	.byte	0x00, 0xf5, 0x21, 0x00


	//----- nvinfo : EIATTR_SPARSE_MMA_MASK
	.align		4
.L_17:
        /*0048*/ 	.byte	0x03, 0x50
        /*004a*/ 	.short	0x0000


	//----- nvinfo : EIATTR_MAXREG_COUNT
	.align		4
        /*004c*/ 	.byte	0x03, 0x1b
        /*004e*/ 	.short	0x00ff


	//----- nvinfo : EIATTR_EXTERNS
	.align		4
        /*0050*/ 	.byte	0x04, 0x0f
        /*0052*/ 	.short	(.L_19 - .L_18)


	//   ....[0]....
	.align		4
.L_18:
        /*0054*/ 	.word	index@(vprintf)


	//----- nvinfo : EIATTR_MERCURY_ISA_VERSION
	.align		4
.L_19:
        /*0058*/ 	.byte	0x03, 0x5f
        /*005a*/ 	.short	0x0101


	//----- nvinfo : EIATTR_VRC_CTA_INIT_COUNT
	.align		4
        /*005c*/ 	.byte	0x02, 0x4a
	.zero		1
	.zero		1


	//----- nvinfo : EIATTR_SYSCALL_OFFSETS
	.align		4
        /*0060*/ 	.byte	0x04, 0x46
        /*0062*/ 	.short	(.L_21 - .L_20)


	//   ....[0]....
.L_20:
        /*0064*/ 	.word	0x00000220


	//   ....[1]....
        /*0068*/ 	.word	0x000003a0


	//   ....[2]....
        /*006c*/ 	.word	0x00000520


	//   ....[3]....
        /*0070*/ 	.word	0x00000600


	//----- nvinfo : EIATTR_EXIT_INSTR_OFFSETS
	.align		4
.L_21:
        /*0074*/ 	.byte	0x04, 0x1c
        /*0076*/ 	.short	(.L_23 - .L_22)


	//   ....[0]....
.L_22:
        /*0078*/ 	.word	0x00000610


	//----- nvinfo : EIATTR_CBANK_PARAM_SIZE
	.align		4
.L_23:
        /*007c*/ 	.byte	0x03, 0x19
        /*007e*/ 	.short	0x001c


	//----- nvinfo : EIATTR_PARAM_CBANK
	.align		4
        /*0080*/ 	.byte	0x04, 0x0a
        /*0082*/ 	.short	(.L_25 - .L_24)
	.align		4
.L_24:
        /*0084*/ 	.word	index@(.nv.constant0._Z3calPA3_dS0_S0_i)
        /*0088*/ 	.short	0x0380
        /*008a*/ 	.short	0x001c


	//----- nvinfo : EIATTR_SW_WAR
	.align		4
.L_25:
        /*008c*/ 	.byte	0x04, 0x36
        /*008e*/ 	.short	(.L_27 - .L_26)
.L_26:
        /*0090*/ 	.word	0x00000008
.L_27:


//--------------------- .nv.callgraph             --------------------------
	.section	.nv.callgraph,"",@"SHT_CUDA_CALLGRAPH"
	.align	4
	.sectionentsize	8
	.align		4
        /*0000*/ 	.word	0x00000000
	.align		4
        /*0004*/ 	.word	0xffffffff
	.align		4
        /*0008*/ 	.word	index@(_Z3calPA3_dS0_S0_i)
	.align		4
        /*000c*/ 	.word	index@(vprintf)
	.align		4
        /*0010*/ 	.word	0x00000000
	.align		4
        /*0014*/ 	.word	0xfffffffe
	.align		4
        /*0018*/ 	.word	0x00000000
	.align		4
        /*001c*/ 	.word	0xfffffffd
	.align		4
        /*0020*/ 	.word	0x00000000
	.align		4
        /*0024*/ 	.word	0xfffffffc


//--------------------- .nv.constant4             --------------------------
	.section	.nv.constant4,"a",@progbits
	.align	8
	.align		8
.nv.constant4:
        /*0000*/ 	.dword	vprintf
	.align		8
        /*0008*/ 	.dword	$str
	.align		8
        /*0010*/ 	.dword	$str$1


//--------------------- .text._Z3calPA3_dS0_S0_i  --------------------------
	.section	.text._Z3calPA3_dS0_S0_i,"ax",@progbits
	.align	128
        .global         _Z3calPA3_dS0_S0_i
        .type           _Z3calPA3_dS0_S0_i,@function
        .size           _Z3calPA3_dS0_S0_i,(.L_x_5 - _Z3calPA3_dS0_S0_i)
        .other          _Z3calPA3_dS0_S0_i,@"STO_CUDA_ENTRY STV_DEFAULT"
_Z3calPA3_dS0_S0_i:
.text._Z3calPA3_dS0_S0_i:
[----:B------:R-:W0:Y:S01]  /*0000*/  LDC R1, c[0x0][0x37c] ;  /* 0x0000df00ff017b82 */ /* 0x000e220000000800 */
[----:B------:R-:W1:Y:S07]  /*0010*/  S2R R2, SR_CTAID.X ;  /* 0x0000000000027919 */ /* 0x000e6e0000002500 */
[----:B------:R-:W1:Y:S01]  /*0020*/  LDC R14, c[0x0][0x398] ;  /* 0x0000e600ff0e7b82 */ /* 0x000e620000000800 */
[----:B------:R-:W2:Y:S01]  /*0030*/  LDCU UR4, c[0x0][0x2f8] ;  /* 0x00005f00ff0477ac */ /* 0x000ea20008000800 */
[----:B0-----:R-:W-:Y:S01]  /*0040*/  VIADD R1, R1, 0xfffffff0 ;  /* 0xfffffff001017836 */ /* 0x001fe20000000000 */
[----:B------:R-:W0:Y:S01]  /*0050*/  LDCU UR5, c[0x0][0x2fc] ;  /* 0x00005f80ff0577ac */ /* 0x000e220008000800 */
[----:B------:R-:W3:Y:S03]  /*0060*/  LDCU.64 UR36, c[0x0][0x358] ;  /* 0x00006b00ff2477ac */ /* 0x000ee60008000a00 */
[----:B--2---:R-:W-:-:S05]  /*0070*/  IADD3 R19, P1, PT, R1, UR4, RZ ;  /* 0x0000000401137c10 */ /* 0x004fca000ff3e0ff */
[----:B0-----:R-:W-:Y:S01]  /*0080*/  IMAD.X R18, RZ, RZ, UR5, P1 ;  /* 0x00000005ff127e24 */ /* 0x001fe200088e06ff */
[----:B-1----:R-:W-:-:S13]  /*0090*/  ISETP.GE.AND P0, PT, R2, R14, PT ;  /* 0x0000000e0200720c */ /* 0x002fda0003f06270 */
[----:B---3--:R-:W-:Y:S05]  /*00a0*/  @P0 BRA `(.L_x_0) ;  /* 0x0000000400200947 */ /* 0x008fea0003800000 */
[----:B------:R-:W0:Y:S08]  /*00b0*/  LDC.64 R16, c[0x0][0x390] ;  /* 0x0000e400ff107b82 */ /* 0x000e300000000a00 */
[----:B------:R-:W1:Y:S08]  /*00c0*/  LDC.64 R4, c[0x0][0x380] ;  /* 0x0000e000ff047b82 */ /* 0x000e700000000a00 */
[----:B------:R-:W2:Y:S01]  /*00d0*/  LDC.64 R10, c[0x0][0x388] ;  /* 0x0000e200ff0a7b82 */ /* 0x000ea20000000a00 */
[----:B------:R-:W-:Y:S01]  /*00e0*/  MOV R3, RZ ;  /* 0x000000ff00037202 */ /* 0x000fe20000000f00 */
[----:B------:R-:W3:Y:S01]  /*00f0*/  LDCU.64 UR4, c[0x4][0x8] ;  /* 0x01000100ff0477ac */ /* 0x000ee20008000a00 */
[----:B0-----:R-:W-:-:S05]  /*0100*/  IMAD.WIDE.U32 R16, R2, 0x18, R16 ;  /* 0x0000001802107825 */ /* 0x001fca00078e0010 */
[----:B------:R-:W4:Y:S04]  /*0110*/  LDG.E.64 R8, desc[UR36][R16.64] ;  /* 0x0000002410087981 */ /* 0x000f28000c1e1b00 */
[----:B-1----:R-:W4:Y:S02]  /*0120*/  LDG.E.64 R6, desc[UR36][R4.64] ;  /* 0x0000002404067981 */ /* 0x002f24000c1e1b00 */
[----:B----4-:R-:W-:-:S14]  /*0130*/  DSETP.GEU.AND P0, PT, R8, R6, PT ;  /* 0x000000060800722a */ /* 0x010fdc0003f0e000 */
[----:B------:R0:W-:Y:S04]  /*0140*/  @!P0 STG.E.64 desc[UR36][R4.64], R8 ;  /* 0x0000000804008986 */ /* 0x0001e8000c101b24 */
[----:B--2---:R-:W2:Y:S04]  /*0150*/  LDG.E.64 R6, desc[UR36][R10.64] ;  /* 0x000000240a067981 */ /* 0x004ea8000c1e1b00 */
[----:B0-----:R-:W2:Y:S01]  /*0160*/  @!P0 LDG.E.64 R8, desc[UR36][R16.64] ;  /* 0x0000002410088981 */ /* 0x001ea2000c1e1b00 */
[----:B------:R-:W-:-:S03]  /*0170*/  MOV R0, 0x0 ;  /* 0x0000000000007802 */ /* 0x000fc60000000f00 */
[----:B------:R0:W-:Y:S01]  /*0180*/  STL [R1+0x8], R14 ;  /* 0x0000080e01007387 */ /* 0x0001e20000100800 */
[----:B------:R0:W1:Y:S03]  /*0190*/  LDC.64 R12, c[0x4][R0] ;  /* 0x01000000000c7b82 */ /* 0x0000660000000a00 */
[----:B------:R0:W-:Y:S01]  /*01a0*/  STL.64 [R1], R2 ;  /* 0x0000000201007387 */ /* 0x0001e20000100a00 */
[----:B---3--:R-:W-:Y:S02]  /*01b0*/  IMAD.U32 R4, RZ, RZ, UR4 ;  /* 0x00000004ff047e24 */ /* 0x008fe4000f8e00ff */
[----:B------:R-:W-:Y:S01]  /*01c0*/  IMAD.U32 R5, RZ, RZ, UR5 ;  /* 0x00000005ff057e24 */ /* 0x000fe2000f8e00ff */
[----:B--2---:R-:W-:-:S14]  /*01d0*/  DSETP.GT.AND P0, PT, R8, R6, PT ;  /* 0x000000060800722a */ /* 0x004fdc0003f04000 */
[----:B------:R0:W-:Y:S01]  /*01e0*/  @P0 STG.E.64 desc[UR36][R10.64], R8 ;  /* 0x000000080a000986 */ /* 0x0001e2000c101b24 */
[----:B------:R-:W-:Y:S01]  /*01f0*/  MOV R6, R19 ;  /* 0x0000001300067202 */ /* 0x000fe20000000f00 */
[----:B-1----:R-:W-:-:S07]  /*0200*/  IMAD.MOV.U32 R7, RZ, RZ, R18 ;  /* 0x000000ffff077224 */ /* 0x002fce00078e0012 */
[----:B------:R-:W-:-:S07]  /*0210*/  LEPC R20, `(.L_x_1) ;  /* 0x000000001014794e */ /* 0x000fce0000000000 */
[----:B0-----:R-:W-:Y:S05]  /*0220*/  CALL.ABS.NOINC R12 ;  /* 0x000000000c007343 */ /* 0x001fea0003c00000 */
.L_x_1:
[----:B------:R-:W0:Y:S01]  /*0230*/  LDC.64 R6, c[0x0][0x380] ;  /* 0x0000e000ff067b82 */ /* 0x000e220000000a00 */
[----:B------:R-:W2:Y:S07]  /*0240*/  LDG.E.64 R8, desc[UR36][R16.64+0x8] ;  /* 0x0000082410087981 */ /* 0x000eae000c1e1b00 */
[----:B------:R-:W1:Y:S08]  /*0250*/  LDC.64 R10, c[0x0][0x388] ;  /* 0x0000e200ff0a7b82 */ /* 0x000e700000000a00 */
[----:B------:R-:W3:Y:S01]  /*0260*/  LDC R0, c[0x0][0x398] ;  /* 0x0000e600ff007b82 */ /* 0x000ee20000000800 */
[----:B------:R-:W-:Y:S01]  /*0270*/  IMAD.MOV.U32 R15, RZ, RZ, 0x1 ;  /* 0x00000001ff0f7424 */ /* 0x000fe200078e00ff */
[----:B------:R-:W-:Y:S01]  /*0280*/  MOV R14, R2 ;  /* 0x00000002000e7202 */ /* 0x000fe20000000f00 */
[----:B------:R-:W4:Y:S01]  /*0290*/  LDCU.64 UR4, c[0x4][0x8] ;  /* 0x01000100ff0477ac */ /* 0x000f220008000a00 */
[----:B0-----:R-:W2:Y:S02]  /*02a0*/  LDG.E.64 R4, desc[UR36][R6.64+0x18] ;  /* 0x0000182406047981 */ /* 0x001ea4000c1e1b00 */
[----:B--2---:R-:W-:-:S14]  /*02b0*/  DSETP.GEU.AND P0, PT, R8, R4, PT ;  /* 0x000000040800722a */ /* 0x004fdc0003f0e000 */
[----:B------:R0:W-:Y:S04]  /*02c0*/  @!P0 STG.E.64 desc[UR36][R6.64+0x18], R8 ;  /* 0x0000180806008986 */ /* 0x0001e8000c101b24 */
[----:B-1----:R-:W2:Y:S04]  /*02d0*/  LDG.E.64 R4, desc[UR36][R10.64+0x18] ;  /* 0x000018240a047981 */ /* 0x002ea8000c1e1b00 */
[----:B0-----:R-:W2:Y:S01]  /*02e0*/  @!P0 LDG.E.64 R8, desc[UR36][R16.64+0x8] ;  /* 0x0000082410088981 */ /* 0x001ea2000c1e1b00 */
[----:B------:R-:W-:-:S03]  /*02f0*/  MOV R3, 0x0 ;  /* 0x0000000000037802 */ /* 0x000fc60000000f00 */
[----:B------:R0:W-:Y:S01]  /*0300*/  STL.64 [R1], R14 ;  /* 0x0000000e01007387 */ /* 0x0001e20000100a00 */
[----:B------:R0:W1:Y:S03]  /*0310*/  LDC.64 R12, c[0x4][R3] ;  /* 0x01000000030c7b82 */ /* 0x0000660000000a00 */
[----:B---3--:R0:W-:Y:S01]  /*0320*/  STL [R1+0x8], R0 ;  /* 0x0000080001007387 */ /* 0x0081e20000100800 */
[----:B------:R-:W-:Y:S01]  /*0330*/  MOV R6, R19 ;  /* 0x0000001300067202 */ /* 0x000fe20000000f00 */
[----:B------:R-:W-:Y:S01]  /*0340*/  IMAD.MOV.U32 R7, RZ, RZ, R18 ;  /* 0x000000ffff077224 */ /* 0x000fe200078e0012 */
[----:B--2---:R-:W-:-:S14]  /*0350*/  DSETP.GT.AND P0, PT, R8, R4, PT ;  /* 0x000000040800722a */ /* 0x004fdc0003f04000 */
[----:B------:R0:W-:Y:S01]  /*0360*/  @P0 STG.E.64 desc[UR36][R10.64+0x18], R8 ;  /* 0x000018080a000986 */ /* 0x0001e2000c101b24 */
[----:B----4-:R-:W-:Y:S02]  /*0370*/  IMAD.U32 R4, RZ, RZ, UR4 ;  /* 0x00000004ff047e24 */ /* 0x010fe4000f8e00ff */
[----:B-1----:R-:W-:-:S07]  /*0380*/  IMAD.U32 R5, RZ, RZ, UR5 ;  /* 0x00000005ff057e24 */ /* 0x002fce000f8e00ff */
[----:B------:R-:W-:-:S07]  /*0390*/  LEPC R20, `(.L_x_2) ;  /* 0x000000001014794e */ /* 0x000fce0000000000 */
[----:B0-----:R-:W-:Y:S05]  /*03a0*/  CALL.ABS.NOINC R12 ;  /* 0x000000000c007343 */ /* 0x001fea0003c00000 */
.L_x_2:
[----:B------:R-:W0:Y:S01]  /*03b0*/  LDC.64 R6, c[0x0][0x380] ;  /* 0x0000e000ff067b82 */ /* 0x000e220000000a00 */
[----:B------:R-:W2:Y:S07]  /*03c0*/  LDG.E.64 R8, desc[UR36][R16.64+0x10] ;  /* 0x0000102410087981 */ /* 0x000eae000c1e1b00 */
[----:B------:R-:W1:Y:S08]  /*03d0*/  LDC.64 R10, c[0x0][0x388] ;  /* 0x0000e200ff0a7b82 */ /* 0x000e700000000a00 */
[----:B------:R-:W3:Y:S01]  /*03e0*/  LDC R0, c[0x0][0x398] ;  /* 0x0000e600ff007b82 */ /* 0x000ee20000000800 */
[----:B------:R-:W-:Y:S01]  /*03f0*/  IMAD.MOV.U32 R12, RZ, RZ, R2 ;  /* 0x000000ffff0c7224 */ /* 0x000fe200078e0002 */
[----:B------:R-:W-:Y:S01]  /*0400*/  MOV R13, 0x2 ;  /* 0x00000002000d7802 */ /* 0x000fe20000000f00 */
[----:B------:R-:W4:Y:S01]  /*0410*/  LDCU.64 UR4, c[0x4][0x8] ;  /* 0x01000100ff0477ac */ /* 0x000f220008000a00 */
[----:B0-----:R-:W2:Y:S02]  /*0420*/  LDG.E.64 R4, desc[UR36][R6.64+0x30] ;  /* 0x0000302406047981 */ /* 0x001ea4000c1e1b00 */
[----:B--2---:R-:W-:-:S14]  /*0430*/  DSETP.GEU.AND P0, PT, R8, R4, PT ;  /* 0x000000040800722a */ /* 0x004fdc0003f0e000 */
[----:B------:R0:W-:Y:S04]  /*0440*/  @!P0 STG.E.64 desc[UR36][R6.64+0x30], R8 ;  /* 0x0000300806008986 */ /* 0x0001e8000c101b24 */
[----:B-1----:R-:W2:Y:S04]  /*0450*/  LDG.E.64 R4, desc[UR36][R10.64+0x30] ;  /* 0x000030240a047981 */ /* 0x002ea8000c1e1b00 */
[----:B0-----:R-:W2:Y:S01]  /*0460*/  @!P0 LDG.E.64 R8, desc[UR36][R16.64+0x10] ;  /* 0x0000102410088981 */ /* 0x001ea2000c1e1b00 */
[----:B------:R-:W-:-:S03]  /*0470*/  MOV R2, 0x0 ;  /* 0x0000000000027802 */ /* 0x000fc60000000f00 */
[----:B------:R0:W-:Y:S03]  /*0480*/  STL.64 [R1], R12 ;  /* 0x0000000c01007387 */ /* 0x0001e60000100a00 */
[----:B------:R-:W1:Y:S01]  /*0490*/  LDC.64 R2, c[0x4][R2] ;  /* 0x0100000002027b82 */ /* 0x000e620000000a00 */
        /* <DEDUP_REMOVED lines=9> */
.L_x_0:
[----:B------:R-:W0:Y:S08]  /*0530*/  LDC.64 R8, c[0x0][0x388] ;  /* 0x0000e200ff087b82 */ /* 0x000e300000000a00 */
[----:B------:R-:W1:Y:S01]  /*0540*/  LDC.64 R10, c[0x0][0x380] ;  /* 0x0000e000ff0a7b82 */ /* 0x000e620000000a00 */
[----:B------:R-:W-:Y:S01]  /*0550*/  MOV R0, 0x0 ;  /* 0x0000000000007802 */ /* 0x000fe20000000f00 */
[----:B------:R-:W2:Y:S01]  /*0560*/  LDCU.64 UR4, c[0x4][0x10] ;  /* 0x01000200ff0477ac */ /* 0x000ea20008000a00 */
[----:B0-----:R-:W3:Y:S04]  /*0570*/  LDG.E.64 R8, desc[UR36][R8.64+0x18] ;  /* 0x0000182408087981 */ /* 0x001ee8000c1e1b00 */
[----:B-1----:R-:W3:Y:S01]  /*0580*/  LDG.E.64 R10, desc[UR36][R10.64+0x18] ;  /* 0x000018240a0a7981 */ /* 0x002ee2000c1e1b00 */
[----:B------:R0:W1:Y:S01]  /*0590*/  LDC.64 R2, c[0x4][R0] ;  /* 0x0100000000027b82 */ /* 0x0000620000000a00 */
[----:B--2---:R-:W-:Y:S01]  /*05a0*/  IMAD.U32 R4, RZ, RZ, UR4 ;  /* 0x00000004ff047e24 */ /* 0x004fe2000f8e00ff */
[----:B------:R-:W-:Y:S01]  /*05b0*/  MOV R5, UR5 ;  /* 0x0000000500057c02 */ /* 0x000fe20008000f00 */
[----:B------:R-:W-:Y:S01]  /*05c0*/  IMAD.MOV.U32 R6, RZ, RZ, R19 ;  /* 0x000000ffff067224 */ /* 0x000fe200078e0013 */
[----:B------:R-:W-:Y:S01]  /*05d0*/  MOV R7, R18 ;  /* 0x0000001200077202 */ /* 0x000fe20000000f00 */
[----:B-1-3--:R0:W-:Y:S06]  /*05e0*/  STL.128 [R1], R8 ;  /* 0x0000000801007387 */ /* 0x00a1ec0000100c00 */
[----:B------:R-:W-:-:S07]  /*05f0*/  LEPC R20, `(.L_x_3) ;  /* 0x000000001014794e */ /* 0x000fce0000000000 */
[----:B0-----:R-:W-:Y:S05]  /*0600*/  CALL.ABS.NOINC R2 ;  /* 0x0000000002007343 */ /* 0x001fea0003c00000 */
.L_x_3:
[----:B------:R-:W-:Y:S05]  /*0610*/  EXIT ;  /* 0x000000000000794d */ /* 0x000fea0003800000 */
.L_x_4:
[----:B------:R-:W-:-:S00]  /*0620*/  BRA `(.L_x_4) ;  /* 0xfffffffc00fc7947 */ /* 0x000fc0000383ffff */
[----:B------:R-:W-:-:S00]  /*0630*/  NOP ;  /* 0x0000000000007918 */ /* 0x000fc00000000000 */
        /* <DEDUP_REMOVED lines=12> */
.L_x_5:


//--------------------- .nv.global.init           --------------------------
	.section	.nv.global.init,"aw",@progbits
.nv.global.init:
	.type		$str$1,@object
	.size		$str$1,($str - $str$1)
$str$1:
        /*0000*/ 	.byte	0x62, 0x6d, 0x61, 0x78, 0x20, 0x25, 0x6c, 0x66, 0x2c, 0x20, 0x62, 0x6d, 0x69, 0x6e, 0x20, 0x25
        /*0010*/ 	.byte	0x6c, 0x66, 0x20, 0x0a, 0x00
	.type		$str,@object
	.size		$str,(.L_0 - $str)
$str:
        /*0015*/ 	.byte	0x43, 0x68, 0x65, 0x63, 0x6b, 0x20, 0x69, 0x20, 0x3d, 0x20, 0x25, 0x64, 0x2c, 0x20, 0x6a, 0x20
        /*0025*/ 	.byte	0x3d, 0x20, 0x25, 0x64, 0x2c, 0x20, 0x46, 0x20, 0x3d, 0x20, 0x25, 0x64, 0x0a, 0x00
.L_0:


//--------------------- .nv.shared.reserved.0     --------------------------
	.section	.nv.shared.reserved.0,"aw",@nobits
	.weak		__nv_reservedSMEM_offset_0_alias
	.size		__nv_reservedSMEM_offset_0_alias, 0, 64
	.other		__nv_reservedSMEM_offset_0_alias,@"STO_CUDA_RESERVED_SHARED STV_DEFAULT"
__nv_reservedSMEM_offset_0_alias:
	.zero		0
	.zero		64


//--------------------- .nv.constant0._Z3calPA3_dS0_S0_i --------------------------
	.section	.nv.constant0._Z3calPA3_dS0_S0_i,"a",@progbits
	.sectionflags	@""
	.align	4
.nv.constant0._Z3calPA3_dS0_S0_i:
	.zero		924


//--------------------- SYMBOLS --------------------------

	.type		.nv.reservedSmem.offset0,@object
	.size		.nv.reservedSmem.offset0,0x4
	.type		vprintf,@function
